//
// Generated by NVIDIA NVVM Compiler
//
// Compiler Build ID: CL-36424714
// Cuda compilation tools, release 13.0, V13.0.88
// Based on NVVM 20.0.0
//

.version 9.0
.target sm_100
.address_size 64

	// .globl	_Z12print_kernelv
.extern .func  (.param .b32 func_retval0) vprintf
(
	.param .b64 vprintf_param_0,
	.param .b64 vprintf_param_1
)
;
.global .align 1 .b8 $str[32] = {72, 101, 108, 108, 111, 32, 102, 114, 111, 109, 32, 98, 108, 111, 99, 107, 32, 37, 100, 44, 32, 116, 104, 114, 101, 97, 100, 32, 37, 100, 10};

.visible .entry _Z12print_kernelv()
{
	.local .align 8 .b8 	__local_depot0[8];
	.reg .b64 	%SP;
	.reg .b64 	%SPL;
	.reg .pred 	%p<2>;
	.reg .b32 	%r<6>;
	.reg .b64 	%rd<5>;

	mov.u64 	%SPL, __local_depot0;
	cvta.local.u64 	%SP, %SPL;
	mov.u32 	%r1, %tid.x;
	setp.ne.s32 	%p1, %r1, 1;
	@%p1 bra 	$L__BB0_2;
	add.u64 	%rd1, %SP, 0;
	add.u64 	%rd2, %SPL, 0;
	mov.u32 	%r2, %ctaid.x;
	mov.b32 	%r3, 1;
	st.local.v2.u32 	[%rd2], {%r2, %r3};
	mov.u64 	%rd3, $str;
	cvta.global.u64 	%rd4, %rd3;
	{ // callseq 0, 0
	.param .b64 param0;
	st.param.b64 	[param0], %rd4;
	.param .b64 param1;
	st.param.b64 	[param1], %rd1;
	.param .b32 retval0;
	call.uni (retval0), 
	vprintf, 
	(
	param0, 
	param1
	);
	ld.param.b32 	%r4, [retval0];
	} // callseq 0
$L__BB0_2:
	ret;

}


// ===== COMPILED SASS (sm_100) =====

	.target	sm_100

	.elftype	@"ET_EXEC"


//--------------------- .note.nv.tkinfo           --------------------------
	.section	.note.nv.tkinfo,"",@"SHT_NOTE"
	.sectionflags	@"SHF_NOTE_NV_TKINFO"
	.tkinfo
        /*0018*/ 	.word	0x00000002
        /*0030*/ 	.string	""
        /*0030*/ 	.string	"ptxas"
        /*0030*/ 	.string	"Cuda compilation tools, release 13.0, V13.0.88"
        /*0030*/ 	.string	"Build cuda_13.0.r13.0/compiler.36424714_0"
        /*0030*/ 	.string	"-arch sm_100 -m 64 "



//--------------------- .note.nv.cuinfo           --------------------------
	.section	.note.nv.cuinfo,"",@"SHT_NOTE"
	.sectionflags	@"SHF_NOTE_NV_CUINFO"
        /*0018*/ 	.short	0x0002
        /*001a*/ 	.short	0x0064
        /*001c*/ 	.short	0x0082
	.zero		2


//--------------------- .nv.info                  --------------------------
	.section	.nv.info,"",@"SHT_CUDA_INFO"
	.align	4


	//----- nvinfo : EIATTR_REGCOUNT
	.align		4
        /*0000*/ 	.byte	0x04, 0x2f
        /*0002*/ 	.short	(.L_2 - .L_1)
	.align		4
.L_1:
        /*0004*/ 	.word	index@(_Z12print_kernelv)
        /*0008*/ 	.word	0x00000018


	//----- nvinfo : EIATTR_FRAME_SIZE
	.align		4
.L_2:
        /*000c*/ 	.byte	0x04, 0x11
        /*000e*/ 	.short	(.L_4 - .L_3)
	.align		4
.L_3:
        /*0010*/ 	.word	index@(_Z12print_kernelv)
        /*0014*/ 	.word	0x00000008


	//----- nvinfo : EIATTR_MIN_STACK_SIZE
	.align		4
.L_4:
        /*0018*/ 	.byte	0x04, 0x12
        /*001a*/ 	.short	(.L_6 - .L_5)
	.align		4
.L_5:
        /*001c*/ 	.word	index@(_Z12print_kernelv)
        /*0020*/ 	.word	0x00000008
.L_6:


//--------------------- .nv.compat                --------------------------
	.section	.nv.compat,"",@"SHT_CUDA_COMPAT_INFO"
	.align	4
        /*0000*/ 	.byte	0x02, 0x09, 0x00, 0x00, 0x02, 0x02, 0x01, 0x00, 0x02, 0x05, 0x05, 0x00, 0x03, 0x07, 0x01, 0x01
        /*0010*/ 	.byte	0x02, 0x03, 0x00, 0x00, 0x02, 0x06, 0x01, 0x00, 0x04, 0x0b, 0x08, 0x00, 0x09, 0x00, 0x00, 0x00
        /*0020*/ 	.byte	0x00, 0x00, 0x00, 0x00


//--------------------- .nv.info._Z12print_kernelv --------------------------
	.section	.nv.info._Z12print_kernelv,"",@"SHT_CUDA_INFO"
	.sectionflags	@""
	.align	4


	//----- nvinfo : EIATTR_CUDA_API_VERSION
	.align		4
        /*0000*/ 	.byte	0x04, 0x37
        /*0002*/ 	.short	(.L_8 - .L_7)
.L_7:
        /*0004*/ 	.word	0x00000082


	//----- nvinfo : EIATTR_SPARSE_MMA_MASK
	.align		4
.L_8:
        /*0008*/ 	.byte	0x03, 0x50
        /*000a*/ 	.short	0x0000


	//----- nvinfo : EIATTR_MAXREG_COUNT
	.align		4
        /*000c*/ 	.byte	0x03, 0x1b
        /*000e*/ 	.short	0x00ff


	//----- nvinfo : EIATTR_EXTERNS
	.align		4
        /*0010*/ 	.byte	0x04, 0x0f
        /*0012*/ 	.short	(.L_10 - .L_9)


	//   ....[0]....
	.align		4
.L_9:
        /*0014*/ 	.word	index@(vprintf)


	//----- nvinfo : EIATTR_MERCURY_ISA_VERSION
	.align		4
.L_10:
        /*0018*/ 	.byte	0x03, 0x5f
        /*001a*/ 	.short	0x0101


	//----- nvinfo : EIATTR_VRC_CTA_INIT_COUNT
	.align		4
        /*001c*/ 	.byte	0x02, 0x4a
	.zero		1
	.zero		1


	//----- nvinfo : EIATTR_SYSCALL_OFFSETS
	.align		4
        /*0020*/ 	.byte	0x04, 0x46
        /*0022*/ 	.short	(.L_12 - .L_11)


	//   ....[0]....
.L_11:
        /*0024*/ 	.word	0x00000120


	//----- nvinfo : EIATTR_EXIT_INSTR_OFFSETS
	.align		4
.L_12:
        /*0028*/ 	.byte	0x04, 0x1c
        /*002a*/ 	.short	(.L_14 - .L_13)


	//   ....[0]....
.L_13:
        /*002c*/ 	.word	0x00000080


	//   ....[1]....
        /*0030*/ 	.word	0x00000130


	//----- nvinfo : EIATTR_CRS_STACK_SIZE
	.align		4
.L_14:
        /*0034*/ 	.byte	0x04, 0x1e
        /*0036*/ 	.short	(.L_16 - .L_15)
.L_15:
        /*0038*/ 	.word	0x00000000


	//----- nvinfo : EIATTR_SW_WAR
	.align		4
.L_16:
        /*003c*/ 	.byte	0x04, 0x36
        /*003e*/ 	.short	(.L_18 - .L_17)
.L_17:
        /*0040*/ 	.word	0x00000008
.L_18:


//--------------------- .nv.callgraph             --------------------------
	.section	.nv.callgraph,"",@"SHT_CUDA_CALLGRAPH"
	.align	4
	.sectionentsize	8
	.align		4
        /*0000*/ 	.word	0x00000000
	.align		4
        /*0004*/ 	.word	0xffffffff
	.align		4
        /*0008*/ 	.word	index@(_Z12print_kernelv)
	.align		4
        /*000c*/ 	.word	index@(vprintf)
	.align		4
        /*0010*/ 	.word	0x00000000
	.align		4
        /*0014*/ 	.word	0xfffffffe
	.align		4
        /*0018*/ 	.word	0x00000000
	.align		4
        /*001c*/ 	.word	0xfffffffd
	.align		4
        /*0020*/ 	.word	0x00000000
	.align		4
        /*0024*/ 	.word	0xfffffffc


//--------------------- .nv.constant4             --------------------------
	.section	.nv.constant4,"a",@progbits
	.align	8
	.align		8
.nv.constant4:
        /*0000*/ 	.dword	vprintf
	.align		8
        /*0008*/ 	.dword	$str


//--------------------- .text._Z12print_kernelv   --------------------------
	.section	.text._Z12print_kernelv,"ax",@progbits
	.align	128
        .global         _Z12print_kernelv
        .type           _Z12print_kernelv,@function
        .size           _Z12print_kernelv,(.L_x_2 - _Z12print_kernelv)
        .other          _Z12print_kernelv,@"STO_CUDA_ENTRY STV_DEFAULT"
_Z12print_kernelv:
.text._Z12print_kernelv:
[----:B------:R-:W0:Y:S01]  /*0000*/  LDC R1, c[0x0][0x37c] ;  /* 0x0000df00ff017b82 */ /* 0x000e220000000800 */
[----:B------:R-:W1:Y:S01]  /*0010*/  S2R R0, SR_TID.X ;  /* 0x0000000000007919 */ /* 0x000e620000002100 */
[----:B------:R-:W2:Y:S01]  /*0020*/  LDCU UR4, c[0x0][0x2f8] ;  /* 0x00005f00ff0477ac */ /* 0x000ea20008000800 */
[----:B0-----:R-:W-:Y:S01]  /*0030*/  VIADD R1, R1, 0xfffffff8 ;  /* 0xfffffff801017836 */ /* 0x001fe20000000000 */
[----:B------:R-:W0:Y:S04]  /*0040*/  LDCU UR5, c[0x0][0x2fc] ;  /* 0x00005f80ff0577ac */ /* 0x000e280008000800 */
[----:B--2---:R-:W-:-:S05]  /*0050*/  IADD3 R6, P1, PT, R1, UR4, RZ ;  /* 0x0000000401067c10 */ /* 0x004fca000ff3e0ff */
[----:B0-----:R-:W-:Y:S01]  /*0060*/  IMAD.X R7, RZ, RZ, UR5, P1 ;  /* 0x00000005ff077e24 */ /* 0x001fe200088e06ff */
[----:B-1----:R-:W-:-:S13]  /*0070*/  ISETP.NE.AND P0, PT, R0, 0x1, PT ;  /* 0x000000010000780c */ /* 0x002fda0003f05270 */
[----:B------:R-:W-:Y:S05]  /*0080*/  @P0 EXIT ;  /* 0x000000000000094d */ /* 0x000fea0003800000 */
[----:B------:R-:W0:Y:S01]  /*0090*/  S2R R8, SR_CTAID.X ;  /* 0x0000000000087919 */ /* 0x000e220000002500 */
[----:B------:R-:W-:Y:S01]  /*00a0*/  HFMA2 R9, -RZ, RZ, 0, 5.9604644775390625e-08 ;  /* 0x00000001ff097431 */ /* 0x000fe200000001ff */
[----:B------:R-:W-:Y:S01]  /*00b0*/  MOV R0, 0x0 ;  /* 0x0000000000007802 */ /* 0x000fe20000000f00 */
[----:B------:R-:W1:Y:S03]  /*00c0*/  LDCU.64 UR4, c[0x4][0x8] ;  /* 0x01000100ff0477ac */ /* 0x000e660008000a00 */
[----:B------:R2:W3:Y:S01]  /*00d0*/  LDC.64 R2, c[0x4][R0] ;  /* 0x0100000000027b82 */ /* 0x0004e20000000a00 */
[----:B-1----:R-:W-:Y:S01]  /*00e0*/  IMAD.U32 R4, RZ, RZ, UR4 ;  /* 0x00000004ff047e24 */ /* 0x002fe2000f8e00ff */
[----:B------:R-:W-:Y:S01]  /*00f0*/  MOV R5, UR5 ;  /* 0x0000000500057c02 */ /* 0x000fe20008000f00 */
[----:B0-----:R2:W-:Y:S06]  /*0100*/  STL.64 [R1], R8 ;  /* 0x0000000801007387 */ /* 0x0015ec0000100a00 */
[----:B------:R-:W-:-:S07]  /*0110*/  LEPC R20, `(.L_x_0) ;  /* 0x000000001014794e */ /* 0x000fce0000000000 */
[----:B--23--:R-:W-:Y:S05]  /*0120*/  CALL.ABS.NOINC R2 ;  /* 0x0000000002007343 */ /* 0x00cfea0003c00000 */
.L_x_0:
[----:B------:R-:W-:Y:S05]  /*0130*/  EXIT ;  /* 0x000000000000794d */ /* 0x000fea0003800000 */
.L_x_1:
[----:B------:R-:W-:-:S00]  /*0140*/  BRA `(.L_x_1) ;  /* 0xfffffffc00fc7947 */ /* 0x000fc0000383ffff */
[----:B------:R-:W-:-:S00]  /*0150*/  NOP ;  /* 0x0000000000007918 */ /* 0x000fc00000000000 */
        /* <DEDUP_REMOVED lines=10> */
.L_x_2:


//--------------------- .nv.global.init           --------------------------
	.section	.nv.global.init,"aw",@progbits
.nv.global.init:
	.type		$str,@object
	.size		$str,(.L_0 - $str)
$str:
        /*0000*/ 	.byte	0x48, 0x65, 0x6c, 0x6c, 0x6f, 0x20, 0x66, 0x72, 0x6f, 0x6d, 0x20, 0x62, 0x6c, 0x6f, 0x63, 0x6b
        /*0010*/ 	.byte	0x20, 0x25, 0x64, 0x2c, 0x20, 0x74, 0x68, 0x72, 0x65, 0x61, 0x64, 0x20, 0x25, 0x64, 0x0a, 0x00
.L_0:


//--------------------- .nv.shared.reserved.0     --------------------------
	.section	.nv.shared.reserved.0,"aw",@nobits
	.weak		__nv_reservedSMEM_offset_0_alias
	.size		__nv_reservedSMEM_offset_0_alias, 0, 64
	.other		__nv_reservedSMEM_offset_0_alias,@"STO_CUDA_RESERVED_SHARED STV_DEFAULT"
__nv_reservedSMEM_offset_0_alias:
	.zero		0
	.zero		64


//--------------------- .nv.constant0._Z12print_kernelv --------------------------
	.section	.nv.constant0._Z12print_kernelv,"a",@progbits
	.sectionflags	@""
	.align	4
.nv.constant0._Z12print_kernelv:
	.zero		896


//--------------------- SYMBOLS --------------------------

	.type		.nv.reservedSmem.offset0,@object
	.size		.nv.reservedSmem.offset0,0x4
	.type		vprintf,@function
